	.headerflags	@"EF_CUDA_TEXMODE_UNIFIED EF_CUDA_64BIT_ADDRESS EF_CUDA_ACCELERATORS EF_CUDA_SM90 EF_CUDA_VIRTUAL_SM(EF_CUDA_SM90)"
	.elftype	@"ET_EXEC"


//--------------------- .nv.info                  --------------------------
	.section	.nv.info,"",@"SHT_CUDA_INFO"
	.align	4


	//----- nvinfo : EIATTR_REGCOUNT
	.align		4
        /*0000*/ 	.byte	0x04, 0x2f
        /*0002*/ 	.short	(.L_3 - .L_2)
	.align		4
.L_2:
        /*0004*/ 	.word	index@(triton_poi_fused__native_batch_norm_legit_no_training_add_relu_13)
        /*0008*/ 	.word	0x00000027


	//----- nvinfo : EIATTR_MIN_STACK_SIZE
	.align		4
.L_3:
        /*000c*/ 	.byte	0x04, 0x12
        /*000e*/ 	.short	(.L_5 - .L_4)
	.align		4
.L_4:
        /*0010*/ 	.word	index@(triton_poi_fused__native_batch_norm_legit_no_training_add_relu_13)
        /*0014*/ 	.word	0x00000000


	//----- nvinfo : EIATTR_FRAME_SIZE
	.align		4
.L_5:
        /*0018*/ 	.byte	0x04, 0x11
        /*001a*/ 	.short	(.L_7 - .L_6)
	.align		4
.L_6:
        /*001c*/ 	.word	index@(triton_poi_fused__native_batch_norm_legit_no_training_add_relu_13)
        /*0020*/ 	.word	0x00000000


	//----- nvinfo : EIATTR_MIN_STACK_SIZE
	.align		4
.L_7:
        /*0024*/ 	.byte	0x04, 0x12
        /*0026*/ 	.short	(.L_9 - .L_8)
	.align		4
.L_8:
        /*0028*/ 	.word	index@(triton_poi_fused__native_batch_norm_legit_no_training_add_relu_13)
        /*002c*/ 	.word	0x00000000
.L_9:


//--------------------- .nv.info.triton_poi_fused__native_batch_norm_legit_no_training_add_relu_13 --------------------------
	.section	.nv.info.triton_poi_fused__native_batch_norm_legit_no_training_add_relu_13,"",@"SHT_CUDA_INFO"
	.sectionflags	@""
	.align	4


	//----- nvinfo : EIATTR_CUDA_API_VERSION
	.align		4
        /*0000*/ 	.byte	0x04, 0x37
        /*0002*/ 	.short	(.L_11 - .L_10)
.L_10:
        /*0004*/ 	.word	0x0000007c


	//----- nvinfo : EIATTR_KPARAM_INFO
	.align		4
.L_11:
        /*0008*/ 	.byte	0x04, 0x17
        /*000a*/ 	.short	(.L_13 - .L_12)
.L_12:
        /*000c*/ 	.word	0x00000000
        /*0010*/ 	.short	0x0007
        /*0012*/ 	.short	0x0038
        /*0014*/ 	.byte	0x00, 0xf0, 0x11, 0x00


	//----- nvinfo : EIATTR_KPARAM_INFO
	.align		4
.L_13:
        /*0018*/ 	.byte	0x04, 0x17
        /*001a*/ 	.short	(.L_15 - .L_14)
.L_14:
        /*001c*/ 	.word	0x00000000
        /*0020*/ 	.short	0x0006
        /*0022*/ 	.short	0x0030
        /*0024*/ 	.byte	0x00, 0xf4, 0x21, 0x00


	//----- nvinfo : EIATTR_KPARAM_INFO
	.align		4
.L_15:
        /*0028*/ 	.byte	0x04, 0x17
        /*002a*/ 	.short	(.L_17 - .L_16)
.L_16:
        /*002c*/ 	.word	0x00000000
        /*0030*/ 	.short	0x0005
        /*0032*/ 	.short	0x0028
        /*0034*/ 	.byte	0x00, 0xf4, 0x21, 0x00


	//----- nvinfo : EIATTR_KPARAM_INFO
	.align		4
.L_17:
        /*0038*/ 	.byte	0x04, 0x17
        /*003a*/ 	.short	(.L_19 - .L_18)
.L_18:
        /*003c*/ 	.word	0x00000000
        /*0040*/ 	.short	0x0004
        /*0042*/ 	.short	0x0020
        /*0044*/ 	.byte	0x00, 0xf4, 0x21, 0x00


	//----- nvinfo : EIATTR_KPARAM_INFO
	.align		4
.L_19:
        /*0048*/ 	.byte	0x04, 0x17
        /*004a*/ 	.short	(.L_21 - .L_20)
.L_20:
        /*004c*/ 	.word	0x00000000
        /*0050*/ 	.short	0x0003
        /*0052*/ 	.short	0x0018
        /*0054*/ 	.byte	0x00, 0xf4, 0x21, 0x00


	//----- nvinfo : EIATTR_KPARAM_INFO
	.align		4
.L_21:
        /*0058*/ 	.byte	0x04, 0x17
        /*005a*/ 	.short	(.L_23 - .L_22)
.L_22:
        /*005c*/ 	.word	0x00000000
        /*0060*/ 	.short	0x0002
        /*0062*/ 	.short	0x0010
        /*0064*/ 	.byte	0x00, 0xf4, 0x21, 0x00


	//----- nvinfo : EIATTR_KPARAM_INFO
	.align		4
.L_23:
        /*0068*/ 	.byte	0x04, 0x17
        /*006a*/ 	.short	(.L_25 - .L_24)
.L_24:
        /*006c*/ 	.word	0x00000000
        /*0070*/ 	.short	0x0001
        /*0072*/ 	.short	0x0008
        /*0074*/ 	.byte	0x00, 0xf4, 0x21, 0x00


	//----- nvinfo : EIATTR_KPARAM_INFO
	.align		4
.L_25:
        /*0078*/ 	.byte	0x04, 0x17
        /*007a*/ 	.short	(.L_27 - .L_26)
.L_26:
        /*007c*/ 	.word	0x00000000
        /*0080*/ 	.short	0x0000
        /*0082*/ 	.short	0x0000
        /*0084*/ 	.byte	0x00, 0xf4, 0x21, 0x00


	//----- nvinfo : EIATTR_SPARSE_MMA_MASK
	.align		4
.L_27:
        /*0088*/ 	.byte	0x03, 0x50
        /*008a*/ 	.short	0x0000


	//----- nvinfo : EIATTR_MAXREG_COUNT
	.align		4
        /*008c*/ 	.byte	0x03, 0x1b
        /*008e*/ 	.short	0x00ff


	//----- nvinfo : EIATTR_EXIT_INSTR_OFFSETS
	.align		4
        /*0090*/ 	.byte	0x04, 0x1c
        /*0092*/ 	.short	(.L_29 - .L_28)


	//   ....[0]....
.L_28:
        /*0094*/ 	.word	0x000007d0


	//----- nvinfo : EIATTR_REQNTID
	.align		4
.L_29:
        /*0098*/ 	.byte	0x04, 0x10
        /*009a*/ 	.short	(.L_31 - .L_30)
.L_30:
        /*009c*/ 	.word	0x00000080
        /*00a0*/ 	.word	0x00000001
        /*00a4*/ 	.word	0x00000001


	//----- nvinfo : EIATTR_CBANK_PARAM_SIZE
	.align		4
.L_31:
        /*00a8*/ 	.byte	0x03, 0x19
        /*00aa*/ 	.short	0x003c


	//----- nvinfo : EIATTR_PARAM_CBANK
	.align		4
        /*00ac*/ 	.byte	0x04, 0x0a
        /*00ae*/ 	.short	(.L_33 - .L_32)
	.align		4
.L_32:
        /*00b0*/ 	.word	index@(.nv.constant0.triton_poi_fused__native_batch_norm_legit_no_training_add_relu_13)
        /*00b4*/ 	.short	0x0210
        /*00b6*/ 	.short	0x003c


	//----- nvinfo : EIATTR_SW_WAR
	.align		4
.L_33:
        /*00b8*/ 	.byte	0x04, 0x36
        /*00ba*/ 	.short	(.L_35 - .L_34)
.L_34:
        /*00bc*/ 	.word	0x00000008
.L_35:


//--------------------- .nv.callgraph             --------------------------
	.section	.nv.callgraph,"",@"SHT_CUDA_CALLGRAPH"
	.align	4
	.sectionentsize	8
	.align		4
        /*0000*/ 	.word	0x00000000
	.align		4
        /*0004*/ 	.word	0xffffffff
	.align		4
        /*0008*/ 	.word	0x00000000
	.align		4
        /*000c*/ 	.word	0xfffffffe
	.align		4
        /*0010*/ 	.word	0x00000000
	.align		4
        /*0014*/ 	.word	0xfffffffd
	.align		4
        /*0018*/ 	.word	0x00000000
	.align		4
        /*001c*/ 	.word	0xfffffffc


//--------------------- .nv.constant4             --------------------------
	.section	.nv.constant4,"a",@progbits
	.align	8
	.align		8
.nv.constant4:
        /*0000*/ 	.dword	_$_str
	.align		8
        /*0008*/ 	.dword	_$_str_$_2


//--------------------- .text.triton_poi_fused__native_batch_norm_legit_no_training_add_relu_13 --------------------------
	.section	.text.triton_poi_fused__native_batch_norm_legit_no_training_add_relu_13,"ax",@progbits
	.align	128
        .global         triton_poi_fused__native_batch_norm_legit_no_training_add_relu_13
        .type           triton_poi_fused__native_batch_norm_legit_no_training_add_relu_13,@function
        .size           triton_poi_fused__native_batch_norm_legit_no_training_add_relu_13,(.L_x_1 - triton_poi_fused__native_batch_norm_legit_no_training_add_relu_13)
        .other          triton_poi_fused__native_batch_norm_legit_no_training_add_relu_13,@"STO_CUDA_ENTRY STV_DEFAULT"
triton_poi_fused__native_batch_norm_legit_no_training_add_relu_13:
.text.triton_poi_fused__native_batch_norm_legit_no_training_add_relu_13:
[----:B------:R-:W-:Y:S01]  /*0000*/  LDC R1, c[0x0][0x28] ;  /* 0x00000a00ff017b82 */ /* 0x000fe20000000800 */
[----:B------:R-:W1:Y:S07]  /*0010*/  S2R R0, SR_TID.X ;  /* 0x0000000000007919 */ /* 0x000e6e0000002100 */
[----:B------:R-:W2:Y:S01]  /*0020*/  LDC.64 R4, c[0x0][0x220] ;  /* 0x00008800ff047b82 */ /* 0x000ea20000000a00 */
[----:B------:R-:W-:Y:S01]  /*0030*/  ULDC.64 UR4, c[0x0][0x208] ;  /* 0x0000820000047ab9 */ /* 0x000fe20000000a00 */
[----:B------:R-:W3:Y:S06]  /*0040*/  S2R R7, SR_CTAID.X ;  /* 0x0000000000077919 */ /* 0x000eec0000002500 */
[----:B------:R-:W4:Y:S08]  /*0050*/  LDC.64 R8, c[0x0][0x218] ;  /* 0x00008600ff087b82 */ /* 0x000f300000000a00 */
[----:B------:R-:W5:Y:S08]  /*0060*/  LDC.64 R20, c[0x0][0x210] ;  /* 0x00008400ff147b82 */ /* 0x000f700000000a00 */
[----:B------:R-:W5:Y:S01]  /*0070*/  LDC.64 R12, c[0x0][0x228] ;  /* 0x00008a00ff0c7b82 */ /* 0x000f620000000a00 */
[----:B-1----:R-:W-:-:S07]  /*0080*/  SHF.L.U32 R0, R0, 0x2, RZ ;  /* 0x0000000200007819 */ /* 0x002fce00000006ff */
[----:B------:R-:W1:Y:S01]  /*0090*/  LDC.64 R16, c[0x0][0x230] ;  /* 0x00008c00ff107b82 */ /* 0x000e620000000a00 */
[----:B---3--:R-:W-:Y:S02]  /*00a0*/  SHF.R.S32.HI R3, RZ, 0x15, R7 ;  /* 0x00000015ff037819 */ /* 0x008fe40000011407 */
[----:B------:R-:W-:Y:S02]  /*00b0*/  LOP3.LUT R0, R0, 0x1fc, RZ, 0xc0, !PT ;  /* 0x000001fc00007812 */ /* 0x000fe400078ec0ff */
[----:B------:R-:W-:Y:S01]  /*00c0*/  SGXT R3, R3, 0x1 ;  /* 0x000000010303781a */ /* 0x000fe20000000200 */
[----:B------:R-:W-:Y:S01]  /*00d0*/  HFMA2.MMA R2, -RZ, RZ, 1.625, 0 ;  /* 0x3e800000ff027435 */ /* 0x000fe200000001ff */
[----:B------:R-:W-:Y:S01]  /*00e0*/  LEA R0, R7, R0, 0xa ;  /* 0x0000000007007211 */ /* 0x000fe200078e50ff */
[----:B------:R-:W3:Y:S03]  /*00f0*/  LDC.64 R24, c[0x0][0x238] ;  /* 0x00008e00ff187b82 */ /* 0x000ee60000000a00 */
[----:B------:R-:W-:-:S04]  /*0100*/  LEA.HI R3, R3, R0, RZ, 0x9 ;  /* 0x0000000003037211 */ /* 0x000fc800078f48ff */
[----:B------:R-:W-:-:S04]  /*0110*/  LOP3.LUT R3, R3, 0xfffffe00, RZ, 0xc0, !PT ;  /* 0xfffffe0003037812 */ /* 0x000fc800078ec0ff */
[----:B------:R-:W-:-:S05]  /*0120*/  IADD3 R3, R0, -R3, RZ ;  /* 0x8000000300037210 */ /* 0x000fca0007ffe0ff */
[----:B--2---:R-:W-:-:S06]  /*0130*/  IMAD.WIDE R4, R3, 0x4, R4 ;  /* 0x0000000403047825 */ /* 0x004fcc00078e0204 */
[----:B------:R-:W2:Y:S01]  /*0140*/  LDG.E.EL.128 R4, desc[UR4][R4.64] ;  /* 0x0000000404047981 */ /* 0x000ea2000c2e1d00 */
[----:B----4-:R-:W-:-:S04]  /*0150*/  IMAD.WIDE R8, R3, 0x4, R8 ;  /* 0x0000000403087825 */ /* 0x010fc800078e0208 */
[----:B-----5:R-:W-:Y:S02]  /*0160*/  IMAD.WIDE R20, R0, 0x4, R20 ;  /* 0x0000000400147825 */ /* 0x020fe400078e0214 */
[----:B------:R-:W4:Y:S02]  /*0170*/  LDG.E.EL.128 R8, desc[UR4][R8.64] ;  /* 0x0000000408087981 */ /* 0x000f24000c2e1d00 */
[C---:B0-----:R-:W-:Y:S02]  /*0180*/  IMAD.WIDE R12, R3.reuse, 0x4, R12 ;  /* 0x00000004030c7825 */ /* 0x041fe400078e020c */
[----:B------:R-:W4:Y:S02]  /*0190*/  LDG.E.128 R28, desc[UR4][R20.64+0x800] ;  /* 0x00080004141c7981 */ /* 0x000f24000c1e1d00 */
[----:B-1----:R-:W-:Y:S02]  /*01a0*/  IMAD.WIDE R16, R3, 0x4, R16 ;  /* 0x0000000403107825 */ /* 0x002fe400078e0210 */
[----:B------:R-:W5:Y:S02]  /*01b0*/  LDG.E.128 R32, desc[UR4][R20.64] ;  /* 0x0000000414207981 */ /* 0x000f64000c1e1d00 */
[----:B--2---:R-:W-:Y:S01]  /*01c0*/  FADD R7, R7, 9.9999997473787516356e-06 ;  /* 0x3727c5ac07077421 */ /* 0x004fe20000000000 */
[----:B------:R-:W-:-:S04]  /*01d0*/  FADD R6, R6, 9.9999997473787516356e-06 ;  /* 0x3727c5ac06067421 */ /* 0x000fc80000000000 */
[----:B------:R-:W0:Y:S08]  /*01e0*/  MUFU.SQRT R14, R6 ;  /* 0x00000006000e7308 */ /* 0x000e300000002000 */
[----:B------:R-:W1:Y:S01]  /*01f0*/  MUFU.SQRT R7, R7 ;  /* 0x0000000700077308 */ /* 0x000e620000002000 */
[C---:B0-----:R-:W-:Y:S02]  /*0200*/  FSETP.GT.AND P0, PT, R14.reuse, 8.50705917302346158658e+37, PT ;  /* 0x7e8000000e00780b */ /* 0x041fe40003f04000 */
[----:B------:R-:W-:-:S02]  /*0210*/  FSETP.GEU.AND P2, PT, R14, 1.175494350822287508e-38, PT ;  /* 0x008000000e00780b */ /* 0x000fc40003f4e000 */
[C---:B-1----:R-:W-:Y:S02]  /*0220*/  FSETP.GT.AND P1, PT, R7.reuse, 8.50705917302346158658e+37, PT ;  /* 0x7e8000000700780b */ /* 0x042fe40003f24000 */
[----:B------:R-:W-:-:S07]  /*0230*/  FSETP.GEU.AND P3, PT, R7, 1.175494350822287508e-38, PT ;  /* 0x008000000700780b */ /* 0x000fce0003f6e000 */
[----:B------:R-:W-:-:S04]  /*0240*/  @P0 FMUL R14, R14, 0.25 ;  /* 0x3e8000000e0e0820 */ /* 0x000fc80000400000 */
[----:B------:R-:W-:Y:S01]  /*0250*/  @P1 FMUL R7, R7, 0.25 ;  /* 0x3e80000007071820 */ /* 0x000fe20000400000 */
[----:B------:R-:W-:-:S03]  /*0260*/  @!P2 FMUL R14, R14, 16777216 ;  /* 0x4b8000000e0ea820 */ /* 0x000fc60000400000 */
[----:B------:R-:W-:Y:S01]  /*0270*/  @!P3 FMUL R7, R7, 16777216 ;  /* 0x4b8000000707b820 */ /* 0x000fe20000400000 */
[----:B------:R-:W0:Y:S01]  /*0280*/  MUFU.RCP R6, R14 ;  /* 0x0000000e00067308 */ /* 0x000e220000001000 */
[C---:B------:R-:W-:Y:S02]  /*0290*/  FSEL R15, R2.reuse, 1, P0 ;  /* 0x3f800000020f7808 */ /* 0x040fe40000000000 */
[----:B------:R-:W-:-:S05]  /*02a0*/  FSEL R18, R2, 1, P1 ;  /* 0x3f80000002127808 */ /* 0x000fca0000800000 */
[----:B------:R-:W1:Y:S01]  /*02b0*/  MUFU.RCP R7, R7 ;  /* 0x0000000700077308 */ /* 0x000e620000001000 */
[----:B------:R-:W-:Y:S01]  /*02c0*/  @!P2 FMUL R15, R15, 16777216 ;  /* 0x4b8000000f0fa820 */ /* 0x000fe20000400000 */
[----:B------:R-:W-:-:S03]  /*02d0*/  @!P3 FMUL R18, R18, 16777216 ;  /* 0x4b8000001212b820 */ /* 0x000fc60000400000 */
[----:B0-----:R-:W-:Y:S02]  /*02e0*/  FMUL R6, R6, R15 ;  /* 0x0000000f06067220 */ /* 0x001fe40000400000 */
[----:B------:R-:W2:Y:S01]  /*02f0*/  LDG.E.EL.128 R12, desc[UR4][R12.64] ;  /* 0x000000040c0c7981 */ /* 0x000ea2000c2e1d00 */
[----:B-1----:R-:W-:-:S03]  /*0300*/  FMUL R3, R7, R18 ;  /* 0x0000001207037220 */ /* 0x002fc60000400000 */
[----:B------:R-:W2:Y:S01]  /*0310*/  LDG.E.EL.128 R16, desc[UR4][R16.64] ;  /* 0x0000000410107981 */ /* 0x000ea2000c2e1d00 */
[----:B------:R-:W-:Y:S01]  /*0320*/  FADD R7, R4, 9.9999997473787516356e-06 ;  /* 0x3727c5ac04077421 */ /* 0x000fe20000000000 */
[--C-:B----4-:R-:W-:Y:S01]  /*0330*/  FADD R4, R31, -R11.reuse ;  /* 0x8000000b1f047221 */ /* 0x110fe20000000000 */
[----:B-----5:R-:W-:Y:S01]  /*0340*/  FADD R20, R35, -R11 ;  /* 0x8000000b23147221 */ /* 0x020fe20000000000 */
[--C-:B------:R-:W-:Y:S01]  /*0350*/  FADD R21, R30, -R10.reuse ;  /* 0x8000000a1e157221 */ /* 0x100fe20000000000 */
[----:B------:R-:W-:Y:S01]  /*0360*/  FADD R23, R34, -R10 ;  /* 0x8000000a22177221 */ /* 0x000fe20000000000 */
[----:B------:R3:W0:Y:S01]  /*0370*/  MUFU.SQRT R36, R7 ;  /* 0x0000000700247308 */ /* 0x0006220000002000 */
[C---:B------:R-:W-:Y:S01]  /*0380*/  FMUL R4, R3.reuse, R4 ;  /* 0x0000000403047220 */ /* 0x040fe20000400000 */
[C---:B------:R-:W-:Y:S01]  /*0390*/  FMUL R21, R6.reuse, R21 ;  /* 0x0000001506157220 */ /* 0x040fe20000400000 */
[----:B------:R-:W-:Y:S01]  /*03a0*/  FMUL R23, R6, R23 ;  /* 0x0000001706177220 */ /* 0x000fe20000400000 */
[----:B------:R-:W-:Y:S01]  /*03b0*/  FMUL R10, R3, R20 ;  /* 0x00000014030a7220 */ /* 0x000fe20000400000 */
[----:B---3--:R-:W-:-:S05]  /*03c0*/  IMAD.WIDE R6, R0, 0x4, R24 ;  /* 0x0000000400067825 */ /* 0x008fca00078e0218 */
[----:B------:R-:W3:Y:S01]  /*03d0*/  LDG.E.128 R24, desc[UR4][R6.64+0x800] ;  /* 0x0008000406187981 */ /* 0x000ee2000c1e1d00 */
[C---:B0-----:R-:W-:Y:S02]  /*03e0*/  FSETP.GT.AND P0, PT, R36.reuse, 8.50705917302346158658e+37, PT ;  /* 0x7e8000002400780b */ /* 0x041fe40003f04000 */
[----:B------:R-:W-:-:S11]  /*03f0*/  FSETP.GEU.AND P1, PT, R36, 1.175494350822287508e-38, PT ;  /* 0x008000002400780b */ /* 0x000fd60003f2e000 */
[----:B------:R-:W-:-:S04]  /*0400*/  @P0 FMUL R36, R36, 0.25 ;  /* 0x3e80000024240820 */ /* 0x000fc80000400000 */
[----:B------:R-:W-:-:S04]  /*0410*/  @!P1 FMUL R36, R36, 16777216 ;  /* 0x4b80000024249820 */ /* 0x000fc80000400000 */
[----:B------:R-:W0:Y:S01]  /*0420*/  MUFU.RCP R11, R36 ;  /* 0x00000024000b7308 */ /* 0x000e220000001000 */
[----:B------:R-:W-:Y:S01]  /*0430*/  FADD R5, R5, 9.9999997473787516356e-06 ;  /* 0x3727c5ac05057421 */ /* 0x000fe20000000000 */
[C-C-:B--2---:R-:W-:Y:S01]  /*0440*/  FFMA R4, R15.reuse, R4, R19.reuse ;  /* 0x000000040f047223 */ /* 0x144fe20000000013 */
[----:B------:R-:W-:Y:S01]  /*0450*/  FFMA R10, R15, R10, R19 ;  /* 0x0000000a0f0a7223 */ /* 0x000fe20000000013 */
[C-C-:B------:R-:W-:Y:S01]  /*0460*/  FFMA R3, R14.reuse, R21, R18.reuse ;  /* 0x000000150e037223 */ /* 0x140fe20000000012 */
[----:B------:R-:W-:Y:S02]  /*0470*/  FFMA R15, R14, R23, R18 ;  /* 0x000000170e0f7223 */ /* 0x000fe40000000012 */
[----:B------:R1:W2:Y:S01]  /*0480*/  LDG.E.128 R20, desc[UR4][R6.64] ;  /* 0x0000000406147981 */ /* 0x0002a2000c1e1d00 */
[----:B------:R-:W-:-:S05]  /*0490*/  FSEL R14, R2, 1, P0 ;  /* 0x3f800000020e7808 */ /* 0x000fca0000000000 */
[----:B------:R-:W-:-:S04]  /*04a0*/  @!P1 FMUL R14, R14, 16777216 ;  /* 0x4b8000000e0e9820 */ /* 0x000fc80000400000 */
[----:B0-----:R-:W-:Y:S01]  /*04b0*/  FMUL R11, R11, R14 ;  /* 0x0000000e0b0b7220 */ /* 0x001fe20000400000 */
[----:B------:R-:W-:Y:S01]  /*04c0*/  FADD R32, R32, -R8 ;  /* 0x8000000820207221 */ /* 0x000fe20000000000 */
[----:B------:R-:W0:Y:S01]  /*04d0*/  MUFU.SQRT R14, R5 ;  /* 0x00000005000e7308 */ /* 0x000e220000002000 */
[----:B-1----:R-:W1:Y:S01]  /*04e0*/  LDC.64 R6, c[0x0][0x240] ;  /* 0x00009000ff067b82 */ /* 0x002e620000000a00 */
[C---:B0-----:R-:W-:Y:S02]  /*04f0*/  FSETP.GT.AND P0, PT, R14.reuse, 8.50705917302346158658e+37, PT ;  /* 0x7e8000000e00780b */ /* 0x041fe40003f04000 */
[----:B------:R-:W-:-:S11]  /*0500*/  FSETP.GEU.AND P1, PT, R14, 1.175494350822287508e-38, PT ;  /* 0x008000000e00780b */ /* 0x000fd60003f2e000 */
[----:B------:R-:W-:-:S04]  /*0510*/  @P0 FMUL R14, R14, 0.25 ;  /* 0x3e8000000e0e0820 */ /* 0x000fc80000400000 */
[----:B------:R-:W-:-:S06]  /*0520*/  @!P1 FMUL R14, R14, 16777216 ;  /* 0x4b8000000e0e9820 */ /* 0x000fcc0000400000 */
[----:B------:R-:W0:Y:S01]  /*0530*/  MUFU.RCP R14, R14 ;  /* 0x0000000e000e7308 */ /* 0x000e220000001000 */
[----:B------:R-:W-:Y:S01]  /*0540*/  FSEL R19, R2, 1, P0 ;  /* 0x3f80000002137808 */ /* 0x000fe20000000000 */
[----:B------:R-:W-:-:S04]  /*0550*/  FMUL R5, R11, R32 ;  /* 0x000000200b057220 */ /* 0x000fc80000400000 */
[----:B------:R-:W-:Y:S01]  /*0560*/  @!P1 FMUL R19, R19, 16777216 ;  /* 0x4b80000013139820 */ /* 0x000fe20000400000 */
[--C-:B------:R-:W-:Y:S01]  /*0570*/  FADD R33, R33, -R9.reuse ;  /* 0x8000000921217221 */ /* 0x100fe20000000000 */
[----:B------:R-:W-:Y:S01]  /*0580*/  FADD R28, R28, -R8 ;  /* 0x800000081c1c7221 */ /* 0x000fe20000000000 */
[----:B------:R-:W-:Y:S01]  /*0590*/  FADD R29, R29, -R9 ;  /* 0x800000091d1d7221 */ /* 0x000fe20000000000 */
[----:B------:R-:W-:Y:S01]  /*05a0*/  FFMA R5, R12, R5, R16 ;  /* 0x000000050c057223 */ /* 0x000fe20000000010 */
[----:B0-----:R-:W-:Y:S01]  /*05b0*/  FMUL R2, R14, R19 ;  /* 0x000000130e027220 */ /* 0x001fe20000400000 */
[----:B------:R-:W-:-:S03]  /*05c0*/  FMUL R11, R11, R28 ;  /* 0x0000001c0b0b7220 */ /* 0x000fc60000400000 */
[C---:B------:R-:W-:Y:S01]  /*05d0*/  FMUL R8, R2.reuse, R33 ;  /* 0x0000002102087220 */ /* 0x040fe20000400000 */
[----:B------:R-:W-:Y:S01]  /*05e0*/  FMUL R2, R2, R29 ;  /* 0x0000001d02027220 */ /* 0x000fe20000400000 */
[----:B------:R-:W-:Y:S02]  /*05f0*/  FFMA R11, R12, R11, R16 ;  /* 0x0000000b0c0b7223 */ /* 0x000fe40000000010 */
[C-C-:B------:R-:W-:Y:S01]  /*0600*/  FFMA R8, R13.reuse, R8, R17.reuse ;  /* 0x000000080d087223 */ /* 0x140fe20000000011 */
[----:B------:R-:W-:Y:S01]  /*0610*/  FFMA R2, R13, R2, R17 ;  /* 0x000000020d027223 */ /* 0x000fe20000000011 */
[----:B---3--:R-:W-:Y:S01]  /*0620*/  FSETP.GEU.AND P5, PT, R3, -R26, PT ;  /* 0x8000001a0300720b */ /* 0x008fe20003fae000 */
[----:B------:R-:W-:Y:S01]  /*0630*/  FADD R3, R26, R3 ;  /* 0x000000031a037221 */ /* 0x000fe20000000000 */
[----:B------:R-:W-:Y:S01]  /*0640*/  FSETP.GEU.AND P3, PT, R11, -R24, PT ;  /* 0x800000180b00720b */ /* 0x000fe20003f6e000 */
[----:B------:R-:W-:Y:S01]  /*0650*/  FADD R24, R24, R11 ;  /* 0x0000000b18187221 */ /* 0x000fe20000000000 */
[----:B------:R-:W-:Y:S01]  /*0660*/  FSETP.GEU.AND P4, PT, R2, -R25, PT ;  /* 0x800000190200720b */ /* 0x000fe20003f8e000 */
[----:B------:R-:W-:Y:S01]  /*0670*/  FADD R2, R25, R2 ;  /* 0x0000000219027221 */ /* 0x000fe20000000000 */
[----:B-1----:R-:W-:Y:S01]  /*0680*/  IMAD.WIDE R6, R0, 0x4, R6 ;  /* 0x0000000400067825 */ /* 0x002fe200078e0206 */
[----:B------:R-:W-:-:S02]  /*0690*/  SEL R26, R3, RZ, P5 ;  /* 0x000000ff031a7207 */ /* 0x000fc40002800000 */
[----:B------:R-:W-:Y:S02]  /*06a0*/  SEL R24, R24, RZ, P3 ;  /* 0x000000ff18187207 */ /* 0x000fe40001800000 */
[----:B------:R-:W-:Y:S02]  /*06b0*/  SEL R25, R2, RZ, P4 ;  /* 0x000000ff02197207 */ /* 0x000fe40002000000 */
[----:B--2---:R-:W-:Y:S01]  /*06c0*/  FSETP.GEU.AND P6, PT, R5, -R20, PT ;  /* 0x800000140500720b */ /* 0x004fe20003fce000 */
[----:B------:R-:W-:Y:S01]  /*06d0*/  FADD R5, R20, R5 ;  /* 0x0000000514057221 */ /* 0x000fe20000000000 */
[----:B------:R-:W-:Y:S01]  /*06e0*/  FSETP.GEU.AND P0, PT, R8, -R21, PT ;  /* 0x800000150800720b */ /* 0x000fe20003f0e000 */
[----:B------:R-:W-:Y:S01]  /*06f0*/  FADD R9, R21, R8 ;  /* 0x0000000815097221 */ /* 0x000fe20000000000 */
[----:B------:R-:W-:Y:S02]  /*0700*/  FSETP.GEU.AND P1, PT, R15, -R22, PT ;  /* 0x800000160f00720b */ /* 0x000fe40003f2e000 */
[----:B------:R-:W-:Y:S01]  /*0710*/  SEL R8, R5, RZ, P6 ;  /* 0x000000ff05087207 */ /* 0x000fe20003000000 */
[----:B------:R-:W-:Y:S01]  /*0720*/  FADD R15, R22, R15 ;  /* 0x0000000f160f7221 */ /* 0x000fe20000000000 */
[----:B------:R-:W-:Y:S01]  /*0730*/  FSETP.GEU.AND P2, PT, R10, -R23, PT ;  /* 0x800000170a00720b */ /* 0x000fe20003f4e000 */
[----:B------:R-:W-:Y:S01]  /*0740*/  FADD R23, R23, R10 ;  /* 0x0000000a17177221 */ /* 0x000fe20000000000 */
[----:B------:R-:W-:Y:S01]  /*0750*/  FSETP.GEU.AND P6, PT, R4, -R27, PT ;  /* 0x8000001b0400720b */ /* 0x000fe20003fce000 */
[----:B------:R-:W-:Y:S01]  /*0760*/  FADD R4, R27, R4 ;  /* 0x000000041b047221 */ /* 0x000fe20000000000 */
[----:B------:R-:W-:-:S02]  /*0770*/  SEL R9, R9, RZ, P0 ;  /* 0x000000ff09097207 */ /* 0x000fc40000000000 */
[----:B------:R-:W-:Y:S02]  /*0780*/  SEL R10, R15, RZ, P1 ;  /* 0x000000ff0f0a7207 */ /* 0x000fe40000800000 */
[----:B------:R-:W-:Y:S02]  /*0790*/  SEL R11, R23, RZ, P2 ;  /* 0x000000ff170b7207 */ /* 0x000fe40001000000 */
[----:B------:R-:W-:-:S03]  /*07a0*/  SEL R27, R4, RZ, P6 ;  /* 0x000000ff041b7207 */ /* 0x000fc60003000000 */
[----:B------:R-:W-:Y:S04]  /*07b0*/  STG.E.128 desc[UR4][R6.64], R8 ;  /* 0x0000000806007986 */ /* 0x000fe8000c101d04 */
[----:B------:R-:W-:Y:S01]  /*07c0*/  STG.E.128 desc[UR4][R6.64+0x800], R24 ;  /* 0x0008001806007986 */ /* 0x000fe2000c101d04 */
[----:B------:R-:W-:Y:S05]  /*07d0*/  EXIT ;  /* 0x000000000000794d */ /* 0x000fea0003800000 */
.L_x_0:
[----:B------:R-:W-:-:S00]  /*07e0*/  BRA `(.L_x_0) ;  /* 0xfffffffc00fc7947 */ /* 0x000fc0000383ffff */
[----:B------:R-:W-:-:S00]  /*07f0*/  NOP ;  /* 0x0000000000007918 */ /* 0x000fc00000000000 */
        /* <DEDUP_REMOVED lines=8> */
.L_x_1:


//--------------------- .nv.global.init           --------------------------
	.section	.nv.global.init,"aw",@progbits
.nv.global.init:
	.type		_$_str,@object
	.size		_$_str,(_$_str_$_2 - _$_str)
_$_str:
        /*0000*/ 	.byte	0x5f, 0x5f, 0x43, 0x55, 0x44, 0x41, 0x5f, 0x46, 0x54, 0x5a, 0x00
	.type		_$_str_$_2,@object
	.size		_$_str_$_2,(.L_1 - _$_str_$_2)
_$_str_$_2:
        /*000b*/ 	.byte	0x5f, 0x5f, 0x43, 0x55, 0x44, 0x41, 0x5f, 0x50, 0x52, 0x45, 0x43, 0x5f, 0x53, 0x51, 0x52, 0x54
        /*001b*/ 	.byte	0x00
.L_1:


//--------------------- .nv.constant0.triton_poi_fused__native_batch_norm_legit_no_training_add_relu_13 --------------------------
	.section	.nv.constant0.triton_poi_fused__native_batch_norm_legit_no_training_add_relu_13,"a",@progbits
	.sectionflags	@""
	.align	4
.nv.constant0.triton_poi_fused__native_batch_norm_legit_no_training_add_relu_13:
	.zero		588
